//
// Generated by NVIDIA NVVM Compiler
//
// Compiler Build ID: CL-36424714
// Cuda compilation tools, release 13.0, V13.0.88
// Based on NVVM 20.0.0
//

.version 9.0
.target sm_100
.address_size 64

.global .attribute(.managed) .align 8 .b8 dot_product_global_results[1280000];
.global .attribute(.managed) .align 8 .b8 dot_product_shared_results[1280000];

.entry _Z18dot_product_globalPKf(
	.param .u64 .ptr .align 1 _Z18dot_product_globalPKf_param_0
)
{
	.reg .pred 	%p<6>;
	.reg .b32 	%r<73>;
	.reg .b32 	%f<16>;
	.reg .b64 	%rd<41>;
	.reg .b64 	%fd<11>;

	ld.param.u64 	%rd8, [_Z18dot_product_globalPKf_param_0];
	cvta.to.global.u64 	%rd1, %rd8;
	mov.u32 	%r1, %ctaid.x;
	mul.hi.u32 	%r38, %r1, 1374389535;
	shr.u32 	%r2, %r38, 7;
	mul.lo.s32 	%r39, %r2, 2000;
	cvt.u64.u32 	%rd2, %r39;
	mov.u32 	%r72, %tid.x;
	mul.wide.u32 	%rd9, %r1, 8;
	mov.u64 	%rd10, dot_product_global_results;
	add.s64 	%rd3, %rd10, %rd9;
	mov.u32 	%r4, %ntid.x;
	add.s32 	%r40, %r72, %r4;
	max.u32 	%r41, %r40, 2000;
	setp.lt.u32 	%p1, %r40, 2000;
	selp.u32 	%r42, 1, 0, %p1;
	add.s32 	%r43, %r40, %r42;
	sub.s32 	%r44, %r41, %r43;
	div.u32 	%r45, %r44, %r4;
	add.s32 	%r5, %r45, %r42;
	and.b32  	%r46, %r5, 3;
	setp.eq.s32 	%p2, %r46, 3;
	@%p2 bra 	$L__BB0_3;
	add.s32 	%r47, %r5, 1;
	and.b32  	%r48, %r47, 3;
	cvt.u64.u32 	%rd11, %r72;
	add.s64 	%rd12, %rd11, %rd2;
	shl.b64 	%rd13, %rd12, 2;
	add.s64 	%rd40, %rd1, %rd13;
	mul.wide.u32 	%rd5, %r4, 4;
	mad.lo.s32 	%r49, %r1, 2000, %r72;
	mul.lo.s32 	%r50, %r2, 800000;
	sub.s32 	%r63, %r49, %r50;
	neg.s32 	%r62, %r48;
	mad.lo.s32 	%r72, %r4, %r48, %r72;
$L__BB0_2:
	.pragma "nounroll";
	mul.wide.u32 	%rd14, %r63, 4;
	add.s64 	%rd15, %rd1, %rd14;
	ld.global.f32 	%f1, [%rd15];
	ld.global.f32 	%f2, [%rd40];
	mul.f32 	%f3, %f1, %f2;
	cvt.f64.f32 	%fd1, %f3;
	atom.global.add.f64 	%fd2, [%rd3], %fd1;
	add.s64 	%rd40, %rd40, %rd5;
	add.s32 	%r63, %r63, %r4;
	add.s32 	%r62, %r62, 1;
	setp.ne.s32 	%p3, %r62, 0;
	@%p3 bra 	$L__BB0_2;
$L__BB0_3:
	setp.lt.u32 	%p4, %r5, 3;
	@%p4 bra 	$L__BB0_6;
	shl.b32 	%r51, %r4, 1;
	add.s32 	%r71, %r72, %r51;
	shl.b32 	%r15, %r4, 2;
	mul.lo.s32 	%r52, %r4, 3;
	add.s32 	%r70, %r72, %r52;
	add.s32 	%r69, %r4, %r72;
	mul.lo.s32 	%r53, %r1, 2000;
	add.s32 	%r54, %r69, %r53;
	mul.lo.s32 	%r55, %r2, 800000;
	sub.s32 	%r68, %r54, %r55;
	add.s32 	%r56, %r72, %r53;
	add.s32 	%r57, %r56, %r51;
	sub.s32 	%r67, %r57, %r55;
	add.s32 	%r58, %r56, %r52;
	sub.s32 	%r66, %r58, %r55;
	sub.s32 	%r65, %r56, %r55;
$L__BB0_5:
	mul.wide.u32 	%rd16, %r65, 4;
	add.s64 	%rd17, %rd1, %rd16;
	ld.global.f32 	%f4, [%rd17];
	cvt.u64.u32 	%rd18, %r72;
	add.s64 	%rd19, %rd18, %rd2;
	shl.b64 	%rd20, %rd19, 2;
	add.s64 	%rd21, %rd1, %rd20;
	ld.global.f32 	%f5, [%rd21];
	mul.f32 	%f6, %f4, %f5;
	cvt.f64.f32 	%fd3, %f6;
	atom.global.add.f64 	%fd4, [%rd3], %fd3;
	add.s32 	%r59, %r72, %r4;
	mul.wide.u32 	%rd22, %r68, 4;
	add.s64 	%rd23, %rd1, %rd22;
	ld.global.f32 	%f7, [%rd23];
	cvt.u64.u32 	%rd24, %r69;
	add.s64 	%rd25, %rd24, %rd2;
	shl.b64 	%rd26, %rd25, 2;
	add.s64 	%rd27, %rd1, %rd26;
	ld.global.f32 	%f8, [%rd27];
	mul.f32 	%f9, %f7, %f8;
	cvt.f64.f32 	%fd5, %f9;
	atom.global.add.f64 	%fd6, [%rd3], %fd5;
	add.s32 	%r60, %r59, %r4;
	mul.wide.u32 	%rd28, %r67, 4;
	add.s64 	%rd29, %rd1, %rd28;
	ld.global.f32 	%f10, [%rd29];
	cvt.u64.u32 	%rd30, %r71;
	add.s64 	%rd31, %rd30, %rd2;
	shl.b64 	%rd32, %rd31, 2;
	add.s64 	%rd33, %rd1, %rd32;
	ld.global.f32 	%f11, [%rd33];
	mul.f32 	%f12, %f10, %f11;
	cvt.f64.f32 	%fd7, %f12;
	atom.global.add.f64 	%fd8, [%rd3], %fd7;
	add.s32 	%r61, %r60, %r4;
	mul.wide.u32 	%rd34, %r66, 4;
	add.s64 	%rd35, %rd1, %rd34;
	ld.global.f32 	%f13, [%rd35];
	cvt.u64.u32 	%rd36, %r70;
	add.s64 	%rd37, %rd36, %rd2;
	shl.b64 	%rd38, %rd37, 2;
	add.s64 	%rd39, %rd1, %rd38;
	ld.global.f32 	%f14, [%rd39];
	mul.f32 	%f15, %f13, %f14;
	cvt.f64.f32 	%fd9, %f15;
	atom.global.add.f64 	%fd10, [%rd3], %fd9;
	add.s32 	%r72, %r61, %r4;
	add.s32 	%r71, %r71, %r15;
	add.s32 	%r70, %r70, %r15;
	add.s32 	%r69, %r69, %r15;
	add.s32 	%r68, %r68, %r15;
	add.s32 	%r67, %r67, %r15;
	add.s32 	%r66, %r66, %r15;
	add.s32 	%r65, %r65, %r15;
	setp.lt.u32 	%p5, %r72, 2000;
	@%p5 bra 	$L__BB0_5;
$L__BB0_6:
	ret;

}
.entry _Z17dot_product_localPKf(
	.param .u64 .ptr .align 1 _Z17dot_product_localPKf_param_0
)
{


	ret;

}


// ===== COMPILED SASS (sm_100) =====

	.target	sm_100

	.elftype	@"ET_EXEC"


//--------------------- .note.nv.tkinfo           --------------------------
	.section	.note.nv.tkinfo,"",@"SHT_NOTE"
	.sectionflags	@"SHF_NOTE_NV_TKINFO"
	.tkinfo
        /*0018*/ 	.word	0x00000002
        /*0030*/ 	.string	""
        /*0030*/ 	.string	"ptxas"
        /*0030*/ 	.string	"Cuda compilation tools, release 13.0, V13.0.88"
        /*0030*/ 	.string	"Build cuda_13.0.r13.0/compiler.36424714_0"
        /*0030*/ 	.string	"-arch sm_100 -m 64 "



//--------------------- .note.nv.cuinfo           --------------------------
	.section	.note.nv.cuinfo,"",@"SHT_NOTE"
	.sectionflags	@"SHF_NOTE_NV_CUINFO"
        /*0018*/ 	.short	0x0002
        /*001a*/ 	.short	0x0064
        /*001c*/ 	.short	0x0082
	.zero		2


//--------------------- .nv.info                  --------------------------
	.section	.nv.info,"",@"SHT_CUDA_INFO"
	.align	4


	//----- nvinfo : EIATTR_REGCOUNT
	.align		4
        /*0000*/ 	.byte	0x04, 0x2f
        /*0002*/ 	.short	(.L_3 - .L_2)
	.align		4
.L_2:
        /*0004*/ 	.word	index@(_Z18dot_product_globalPKf)
        /*0008*/ 	.word	0x00000020


	//----- nvinfo : EIATTR_FRAME_SIZE
	.align		4
.L_3:
        /*000c*/ 	.byte	0x04, 0x11
        /*000e*/ 	.short	(.L_5 - .L_4)
	.align		4
.L_4:
        /*0010*/ 	.word	index@(_Z18dot_product_globalPKf)
        /*0014*/ 	.word	0x00000000


	//----- nvinfo : EIATTR_REGCOUNT
	.align		4
.L_5:
        /*0018*/ 	.byte	0x04, 0x2f
        /*001a*/ 	.short	(.L_7 - .L_6)
	.align		4
.L_6:
        /*001c*/ 	.word	index@(_Z17dot_product_localPKf)
        /*0020*/ 	.word	0x00000004


	//----- nvinfo : EIATTR_FRAME_SIZE
	.align		4
.L_7:
        /*0024*/ 	.byte	0x04, 0x11
        /*0026*/ 	.short	(.L_9 - .L_8)
	.align		4
.L_8:
        /*0028*/ 	.word	index@(_Z17dot_product_localPKf)
        /*002c*/ 	.word	0x00000000


	//----- nvinfo : EIATTR_MIN_STACK_SIZE
	.align		4
.L_9:
        /*0030*/ 	.byte	0x04, 0x12
        /*0032*/ 	.short	(.L_11 - .L_10)
	.align		4
.L_10:
        /*0034*/ 	.word	index@(_Z17dot_product_localPKf)
        /*0038*/ 	.word	0x00000000


	//----- nvinfo : EIATTR_MIN_STACK_SIZE
	.align		4
.L_11:
        /*003c*/ 	.byte	0x04, 0x12
        /*003e*/ 	.short	(.L_13 - .L_12)
	.align		4
.L_12:
        /*0040*/ 	.word	index@(_Z18dot_product_globalPKf)
        /*0044*/ 	.word	0x00000000
.L_13:


//--------------------- .nv.compat                --------------------------
	.section	.nv.compat,"",@"SHT_CUDA_COMPAT_INFO"
	.align	4
        /*0000*/ 	.byte	0x02, 0x09, 0x00, 0x00, 0x02, 0x02, 0x01, 0x00, 0x02, 0x05, 0x05, 0x00, 0x03, 0x07, 0x01, 0x01
        /*0010*/ 	.byte	0x02, 0x03, 0x00, 0x00, 0x02, 0x06, 0x01, 0x00, 0x04, 0x0b, 0x08, 0x00, 0x09, 0x00, 0x00, 0x00
        /*0020*/ 	.byte	0x00, 0x00, 0x00, 0x00


//--------------------- .nv.info._Z17dot_product_localPKf --------------------------
	.section	.nv.info._Z17dot_product_localPKf,"",@"SHT_CUDA_INFO"
	.sectionflags	@""
	.align	4


	//----- nvinfo : EIATTR_CUDA_API_VERSION
	.align		4
        /*0000*/ 	.byte	0x04, 0x37
        /*0002*/ 	.short	(.L_15 - .L_14)
.L_14:
        /*0004*/ 	.word	0x00000082


	//----- nvinfo : EIATTR_KPARAM_INFO
	.align		4
.L_15:
        /*0008*/ 	.byte	0x04, 0x17
        /*000a*/ 	.short	(.L_17 - .L_16)
.L_16:
        /*000c*/ 	.word	0x00000000
        /*0010*/ 	.short	0x0000
        /*0012*/ 	.short	0x0000
        /*0014*/ 	.byte	0x00, 0xf5, 0x21, 0x00


	//----- nvinfo : EIATTR_SPARSE_MMA_MASK
	.align		4
.L_17:
        /*0018*/ 	.byte	0x03, 0x50
        /*001a*/ 	.short	0x0000


	//----- nvinfo : EIATTR_MAXREG_COUNT
	.align		4
        /*001c*/ 	.byte	0x03, 0x1b
        /*001e*/ 	.short	0x00ff


	//----- nvinfo : EIATTR_MERCURY_ISA_VERSION
	.align		4
        /*0020*/ 	.byte	0x03, 0x5f
        /*0022*/ 	.short	0x0101


	//----- nvinfo : EIATTR_VRC_CTA_INIT_COUNT
	.align		4
        /*0024*/ 	.byte	0x02, 0x4a
	.zero		1
	.zero		1


	//----- nvinfo : EIATTR_EXIT_INSTR_OFFSETS
	.align		4
        /*0028*/ 	.byte	0x04, 0x1c
        /*002a*/ 	.short	(.L_19 - .L_18)


	//   ....[0]....
.L_18:
        /*002c*/ 	.word	0x00000010


	//----- nvinfo : EIATTR_CBANK_PARAM_SIZE
	.align		4
.L_19:
        /*0030*/ 	.byte	0x03, 0x19
        /*0032*/ 	.short	0x0008


	//----- nvinfo : EIATTR_PARAM_CBANK
	.align		4
        /*0034*/ 	.byte	0x04, 0x0a
        /*0036*/ 	.short	(.L_21 - .L_20)
	.align		4
.L_20:
        /*0038*/ 	.word	index@(.nv.constant0._Z17dot_product_localPKf)
        /*003c*/ 	.short	0x0380
        /*003e*/ 	.short	0x0008


	//----- nvinfo : EIATTR_SW_WAR
	.align		4
.L_21:
        /*0040*/ 	.byte	0x04, 0x36
        /*0042*/ 	.short	(.L_23 - .L_22)
.L_22:
        /*0044*/ 	.word	0x00000008
.L_23:


//--------------------- .nv.info._Z18dot_product_globalPKf --------------------------
	.section	.nv.info._Z18dot_product_globalPKf,"",@"SHT_CUDA_INFO"
	.sectionflags	@""
	.align	4


	//----- nvinfo : EIATTR_CUDA_API_VERSION
	.align		4
        /*0000*/ 	.byte	0x04, 0x37
        /*0002*/ 	.short	(.L_25 - .L_24)
.L_24:
        /*0004*/ 	.word	0x00000082


	//----- nvinfo : EIATTR_KPARAM_INFO
	.align		4
.L_25:
        /*0008*/ 	.byte	0x04, 0x17
        /*000a*/ 	.short	(.L_27 - .L_26)
.L_26:
        /*000c*/ 	.word	0x00000000
        /*0010*/ 	.short	0x0000
        /*0012*/ 	.short	0x0000
        /*0014*/ 	.byte	0x00, 0xf5, 0x21, 0x00


	//----- nvinfo : EIATTR_SPARSE_MMA_MASK
	.align		4
.L_27:
        /*0018*/ 	.byte	0x03, 0x50
        /*001a*/ 	.short	0x0000


	//----- nvinfo : EIATTR_MAXREG_COUNT
	.align		4
        /*001c*/ 	.byte	0x03, 0x1b
        /*001e*/ 	.short	0x00ff


	//----- nvinfo : EIATTR_MERCURY_ISA_VERSION
	.align		4
        /*0020*/ 	.byte	0x03, 0x5f
        /*0022*/ 	.short	0x0101


	//----- nvinfo : EIATTR_VRC_CTA_INIT_COUNT
	.align		4
        /*0024*/ 	.byte	0x02, 0x4a
	.zero		1
	.zero		1


	//----- nvinfo : EIATTR_EXIT_INSTR_OFFSETS
	.align		4
        /*0028*/ 	.byte	0x04, 0x1c
        /*002a*/ 	.short	(.L_29 - .L_28)


	//   ....[0]....
.L_28:
        /*002c*/ 	.word	0x00000410


	//   ....[1]....
        /*0030*/ 	.word	0x00000820


	//----- nvinfo : EIATTR_CRS_STACK_SIZE
	.align		4
.L_29:
        /*0034*/ 	.byte	0x04, 0x1e
        /*0036*/ 	.short	(.L_31 - .L_30)
.L_30:
        /*0038*/ 	.word	0x00000000


	//----- nvinfo : EIATTR_CBANK_PARAM_SIZE
	.align		4
.L_31:
        /*003c*/ 	.byte	0x03, 0x19
        /*003e*/ 	.short	0x0008


	//----- nvinfo : EIATTR_PARAM_CBANK
	.align		4
        /*0040*/ 	.byte	0x04, 0x0a
        /*0042*/ 	.short	(.L_33 - .L_32)
	.align		4
.L_32:
        /*0044*/ 	.word	index@(.nv.constant0._Z18dot_product_globalPKf)
        /*0048*/ 	.short	0x0380
        /*004a*/ 	.short	0x0008


	//----- nvinfo : EIATTR_SW_WAR
	.align		4
.L_33:
        /*004c*/ 	.byte	0x04, 0x36
        /*004e*/ 	.short	(.L_35 - .L_34)
.L_34:
        /*0050*/ 	.word	0x00000008
.L_35:


//--------------------- .nv.callgraph             --------------------------
	.section	.nv.callgraph,"",@"SHT_CUDA_CALLGRAPH"
	.align	4
	.sectionentsize	8
	.align		4
        /*0000*/ 	.word	0x00000000
	.align		4
        /*0004*/ 	.word	0xffffffff
	.align		4
        /*0008*/ 	.word	0x00000000
	.align		4
        /*000c*/ 	.word	0xfffffffe
	.align		4
        /*0010*/ 	.word	0x00000000
	.align		4
        /*0014*/ 	.word	0xfffffffd
	.align		4
        /*0018*/ 	.word	0x00000000
	.align		4
        /*001c*/ 	.word	0xfffffffc


//--------------------- .nv.constant4             --------------------------
	.section	.nv.constant4,"a",@progbits
	.align	8
	.align		8
.nv.constant4:
        /*0000*/ 	.dword	dot_product_global_results
	.align		8
        /*0008*/ 	.dword	dot_product_shared_results


//--------------------- .text._Z17dot_product_localPKf --------------------------
	.section	.text._Z17dot_product_localPKf,"ax",@progbits
	.align	128
.text._Z17dot_product_localPKf:
        .type           _Z17dot_product_localPKf,@function
        .size           _Z17dot_product_localPKf,(.L_x_6 - _Z17dot_product_localPKf)
        .other          _Z17dot_product_localPKf,@"STO_CUDA_ENTRY STV_DEFAULT"
_Z17dot_product_localPKf:
[----:B------:R-:W-:Y:S01]  /*0000*/  LDC R1, c[0x0][0x37c] ;  /* 0x0000df00ff017b82 */ /* 0x000fe20000000800 */
[----:B------:R-:W-:Y:S05]  /*0010*/  EXIT ;  /* 0x000000000000794d */ /* 0x000fea0003800000 */
.L_x_0:
[----:B------:R-:W-:-:S00]  /*0020*/  BRA `(.L_x_0) ;  /* 0xfffffffc00fc7947 */ /* 0x000fc0000383ffff */
[----:B------:R-:W-:-:S00]  /*0030*/  NOP ;  /* 0x0000000000007918 */ /* 0x000fc00000000000 */
        /* <DEDUP_REMOVED lines=12> */
.L_x_6:


//--------------------- .text._Z18dot_product_globalPKf --------------------------
	.section	.text._Z18dot_product_globalPKf,"ax",@progbits
	.align	128
.text._Z18dot_product_globalPKf:
        .type           _Z18dot_product_globalPKf,@function
        .size           _Z18dot_product_globalPKf,(.L_x_7 - _Z18dot_product_globalPKf)
        .other          _Z18dot_product_globalPKf,@"STO_CUDA_ENTRY STV_DEFAULT"
_Z18dot_product_globalPKf:
[----:B------:R-:W-:Y:S08]  /*0000*/  LDC R1, c[0x0][0x37c] ;  /* 0x0000df00ff017b82 */ /* 0x000ff00000000800 */
[----:B------:R-:W0:Y:S01]  /*0010*/  LDC R0, c[0x0][0x360] ;  /* 0x0000d800ff007b82 */ /* 0x000e220000000800 */
[----:B------:R-:W1:Y:S01]  /*0020*/  S2R R22, SR_TID.X ;  /* 0x0000000000167919 */ /* 0x000e620000002100 */
[----:B------:R-:W2:Y:S01]  /*0030*/  LDCU.64 UR4, c[0x0][0x358] ;  /* 0x00006b00ff0477ac */ /* 0x000ea20008000a00 */
[----:B------:R-:W-:Y:S01]  /*0040*/  BSSY.RECONVERGENT B0, `(.L_x_1) ;  /* 0x000003c000007945 */ /* 0x000fe20003800200 */
[----:B0-----:R-:W0:Y:S01]  /*0050*/  I2F.U32.RP R6, R0 ;  /* 0x0000000000067306 */ /* 0x001e220000209000 */
[----:B------:R-:W-:-:S02]  /*0060*/  ISETP.NE.U32.AND P2, PT, R0, RZ, PT ;  /* 0x000000ff0000720c */ /* 0x000fc40003f45070 */
[----:B-1----:R-:W-:-:S04]  /*0070*/  IADD3 R4, PT, PT, R22, R0, RZ ;  /* 0x0000000016047210 */ /* 0x002fc80007ffe0ff */
[C---:B------:R-:W-:Y:S01]  /*0080*/  ISETP.GE.U32.AND P0, PT, R4.reuse, 0x7d0, PT ;  /* 0x000007d00400780c */ /* 0x040fe20003f06070 */
[----:B0-----:R-:W0:Y:S01]  /*0090*/  MUFU.RCP R6, R6 ;  /* 0x0000000600067308 */ /* 0x001e220000001000 */
[----:B------:R-:W-:Y:S02]  /*00a0*/  VIMNMX.U32 R5, PT, PT, R4, 0x7d0, !PT ;  /* 0x000007d004057848 */ /* 0x000fe40007fe0000 */
[----:B------:R-:W-:-:S04]  /*00b0*/  SEL R8, RZ, 0x1, P0 ;  /* 0x00000001ff087807 */ /* 0x000fc80000000000 */
[----:B------:R-:W-:Y:S01]  /*00c0*/  IADD3 R5, PT, PT, R5, -R4, -R8 ;  /* 0x8000000405057210 */ /* 0x000fe20007ffe808 */
[----:B0-----:R-:W-:-:S04]  /*00d0*/  VIADD R2, R6, 0xffffffe ;  /* 0x0ffffffe06027836 */ /* 0x001fc80000000000 */
[----:B------:R0:W1:Y:S02]  /*00e0*/  F2I.FTZ.U32.TRUNC.NTZ R3, R2 ;  /* 0x0000000200037305 */ /* 0x000064000021f000 */
[----:B0-----:R-:W-:Y:S02]  /*00f0*/  IMAD.MOV.U32 R2, RZ, RZ, RZ ;  /* 0x000000ffff027224 */ /* 0x001fe400078e00ff */
[----:B-1----:R-:W-:-:S04]  /*0100*/  IMAD.MOV R7, RZ, RZ, -R3 ;  /* 0x000000ffff077224 */ /* 0x002fc800078e0a03 */
[----:B------:R-:W-:-:S04]  /*0110*/  IMAD R7, R7, R0, RZ ;  /* 0x0000000007077224 */ /* 0x000fc800078e02ff */
[----:B------:R-:W-:Y:S02]  /*0120*/  IMAD.HI.U32 R6, R3, R7, R2 ;  /* 0x0000000703067227 */ /* 0x000fe400078e0002 */
[----:B------:R-:W0:Y:S04]  /*0130*/  S2R R3, SR_CTAID.X ;  /* 0x0000000000037919 */ /* 0x000e280000002500 */
[----:B------:R-:W-:Y:S02]  /*0140*/  IMAD.HI.U32 R9, R6, R5, RZ ;  /* 0x0000000506097227 */ /* 0x000fe400078e00ff */
[----:B------:R-:W1:Y:S03]  /*0150*/  LDC.64 R6, c[0x4][RZ] ;  /* 0x01000000ff067b82 */ /* 0x000e660000000a00 */
[----:B------:R-:W-:-:S05]  /*0160*/  IADD3 R2, PT, PT, -R9, RZ, RZ ;  /* 0x000000ff09027210 */ /* 0x000fca0007ffe1ff */
[----:B------:R-:W-:-:S05]  /*0170*/  IMAD R5, R0, R2, R5 ;  /* 0x0000000200057224 */ /* 0x000fca00078e0205 */
[----:B------:R-:W-:-:S13]  /*0180*/  ISETP.GE.U32.AND P0, PT, R5, R0, PT ;  /* 0x000000000500720c */ /* 0x000fda0003f06070 */
[----:B------:R-:W-:Y:S01]  /*0190*/  @P0 IMAD.IADD R5, R5, 0x1, -R0 ;  /* 0x0000000105050824 */ /* 0x000fe200078e0a00 */
[----:B------:R-:W-:Y:S01]  /*01a0*/  @P0 IADD3 R9, PT, PT, R9, 0x1, RZ ;  /* 0x0000000109090810 */ /* 0x000fe20007ffe0ff */
[----:B0-----:R-:W-:-:S03]  /*01b0*/  IMAD.HI.U32 R27, R3, 0x51eb851f, RZ ;  /* 0x51eb851f031b7827 */ /* 0x001fc600078e00ff */
[----:B------:R-:W-:Y:S01]  /*01c0*/  ISETP.GE.U32.AND P1, PT, R5, R0, PT ;  /* 0x000000000500720c */ /* 0x000fe20003f26070 */
[----:B-1----:R-:W-:Y:S01]  /*01d0*/  IMAD.WIDE.U32 R6, R3, 0x8, R6 ;  /* 0x0000000803067825 */ /* 0x002fe200078e0006 */
[----:B------:R-:W-:-:S05]  /*01e0*/  SHF.R.U32.HI R27, RZ, 0x7, R27 ;  /* 0x00000007ff1b7819 */ /* 0x000fca000001161b */
[----:B------:R-:W-:-:S06]  /*01f0*/  IMAD R18, R27, 0x7d0, RZ ;  /* 0x000007d01b127824 */ /* 0x000fcc00078e02ff */
[----:B------:R-:W-:Y:S01]  /*0200*/  @P1 VIADD R9, R9, 0x1 ;  /* 0x0000000109091836 */ /* 0x000fe20000000000 */
[----:B------:R-:W-:-:S04]  /*0210*/  @!P2 LOP3.LUT R9, RZ, R0, RZ, 0x33, !PT ;  /* 0x00000000ff09a212 */ /* 0x000fc800078e33ff */
[----:B------:R-:W-:-:S04]  /*0220*/  IADD3 R8, PT, PT, R8, R9, RZ ;  /* 0x0000000908087210 */ /* 0x000fc80007ffe0ff */
[C---:B------:R-:W-:Y:S02]  /*0230*/  LOP3.LUT R2, R8.reuse, 0x3, RZ, 0xc0, !PT ;  /* 0x0000000308027812 */ /* 0x040fe400078ec0ff */
[----:B------:R-:W-:Y:S02]  /*0240*/  ISETP.GE.U32.AND P0, PT, R8, 0x3, PT ;  /* 0x000000030800780c */ /* 0x000fe40003f06070 */
[----:B------:R-:W-:-:S13]  /*0250*/  ISETP.NE.AND P1, PT, R2, 0x3, PT ;  /* 0x000000030200780c */ /* 0x000fda0003f25270 */
[----:B--2---:R-:W-:Y:S05]  /*0260*/  @!P1 BRA `(.L_x_2) ;  /* 0x0000000000649947 */ /* 0x004fea0003800000 */
[----:B------:R-:W0:Y:S01]  /*0270*/  LDCU.64 UR6, c[0x0][0x380] ;  /* 0x00007000ff0677ac */ /* 0x000e220008000a00 */
[----:B------:R-:W1:Y:S01]  /*0280*/  LDC.64 R4, c[0x0][0x380] ;  /* 0x0000e000ff047b82 */ /* 0x000e620000000a00 */
[----:B------:R-:W-:Y:S01]  /*0290*/  VIADD R8, R8, 0x1 ;  /* 0x0000000108087836 */ /* 0x000fe20000000000 */
[----:B------:R-:W-:Y:S01]  /*02a0*/  IADD3 R15, P1, PT, R18, R22, RZ ;  /* 0x00000016120f7210 */ /* 0x000fe20007f3e0ff */
[----:B------:R-:W-:-:S03]  /*02b0*/  IMAD R2, R3, 0x7d0, R22 ;  /* 0x000007d003027824 */ /* 0x000fc600078e0216 */
[----:B------:R-:W-:Y:S01]  /*02c0*/  IADD3.X R10, PT, PT, RZ, RZ, RZ, P1, !PT ;  /* 0x000000ffff0a7210 */ /* 0x000fe20000ffe4ff */
[----:B------:R-:W-:Y:S01]  /*02d0*/  IMAD R17, R27, -0xc3500, R2 ;  /* 0xfff3cb001b117824 */ /* 0x000fe200078e0202 */
[----:B------:R-:W-:-:S05]  /*02e0*/  LOP3.LUT R9, R8, 0x3, RZ, 0xc0, !PT ;  /* 0x0000000308097812 */ /* 0x000fca00078ec0ff */
[----:B------:R-:W-:Y:S02]  /*02f0*/  IMAD R22, R9, R0, R22 ;  /* 0x0000000009167224 */ /* 0x000fe400078e0216 */
[----:B------:R-:W-:Y:S01]  /*0300*/  IMAD.MOV R2, RZ, RZ, -R9 ;  /* 0x000000ffff027224 */ /* 0x000fe200078e0a09 */
[----:B0-----:R-:W-:-:S04]  /*0310*/  LEA R14, P1, R15, UR6, 0x2 ;  /* 0x000000060f0e7c11 */ /* 0x001fc8000f8210ff */
[----:B------:R-:W-:-:S09]  /*0320*/  LEA.HI.X R15, R15, UR7, R10, 0x2, P1 ;  /* 0x000000070f0f7c11 */ /* 0x000fd200088f140a */
.L_x_3:
[----:B-1----:R-:W-:Y:S01]  /*0330*/  IMAD.WIDE.U32 R10, R17, 0x4, R4 ;  /* 0x00000004110a7825 */ /* 0x002fe200078e0004 */
[----:B------:R-:W-:-:S03]  /*0340*/  MOV R8, R14 ;  /* 0x0000000e00087202 */ /* 0x000fc60000000f00 */
[----:B------:R-:W-:Y:S02]  /*0350*/  IMAD.MOV.U32 R9, RZ, RZ, R15 ;  /* 0x000000ffff097224 */ /* 0x000fe400078e000f */
[----:B------:R-:W2:Y:S04]  /*0360*/  LDG.E R10, desc[UR4][R10.64] ;  /* 0x000000040a0a7981 */ /* 0x000ea8000c1e1900 */
[----:B0-----:R-:W2:Y:S01]  /*0370*/  LDG.E R13, desc[UR4][R8.64] ;  /* 0x00000004080d7981 */ /* 0x001ea2000c1e1900 */
[----:B------:R-:W-:-:S04]  /*0380*/  IADD3 R2, PT, PT, R2, 0x1, RZ ;  /* 0x0000000102027810 */ /* 0x000fc80007ffe0ff */
[----:B------:R-:W-:Y:S01]  /*0390*/  ISETP.NE.AND P1, PT, R2, RZ, PT ;  /* 0x000000ff0200720c */ /* 0x000fe20003f25270 */
[----:B------:R-:W-:-:S04]  /*03a0*/  IMAD.WIDE.U32 R14, R0, 0x4, R8 ;  /* 0x00000004000e7825 */ /* 0x000fc800078e0008 */
[----:B------:R-:W-:Y:S02]  /*03b0*/  IMAD.IADD R17, R0, 0x1, R17 ;  /* 0x0000000100117824 */ /* 0x000fe400078e0211 */
[----:B--2---:R-:W-:-:S06]  /*03c0*/  FMUL R13, R10, R13 ;  /* 0x0000000d0a0d7220 */ /* 0x004fcc0000400000 */
[----:B------:R-:W0:Y:S02]  /*03d0*/  F2F.F64.F32 R12, R13 ;  /* 0x0000000d000c7310 */ /* 0x000e240000201800 */
[----:B0-----:R0:W-:Y:S01]  /*03e0*/  REDG.E.ADD.F64.RN.STRONG.GPU desc[UR4][R6.64], R12 ;  /* 0x0000000c060079a6 */ /* 0x0011e2000c12ff04 */
[----:B------:R-:W-:Y:S05]  /*03f0*/  @P1 BRA `(.L_x_3) ;  /* 0xfffffffc00cc1947 */ /* 0x000fea000383ffff */
.L_x_2:
[----:B------:R-:W-:Y:S05]  /*0400*/  BSYNC.RECONVERGENT B0 ;  /* 0x0000000000007941 */ /* 0x000fea0003800200 */
.L_x_1:
[----:B------:R-:W-:Y:S05]  /*0410*/  @!P0 EXIT ;  /* 0x000000000000894d */ /* 0x000fea0003800000 */
[----:B------:R-:W1:Y:S01]  /*0420*/  LDC.64 R4, c[0x0][0x380] ;  /* 0x0000e000ff047b82 */ /* 0x000e620000000a00 */
[----:B------:R-:W-:Y:S01]  /*0430*/  IADD3 R23, PT, PT, R22, R0, RZ ;  /* 0x0000000016177210 */ /* 0x000fe20007ffe0ff */
[C-C-:B------:R-:W-:Y:S01]  /*0440*/  IMAD R29, R3.reuse, 0x7d0, R22.reuse ;  /* 0x000007d0031d7824 */ /* 0x140fe200078e0216 */
[C---:B------:R-:W-:Y:S01]  /*0450*/  LEA R19, R0.reuse, R22, 0x1 ;  /* 0x0000001600137211 */ /* 0x040fe200078e08ff */
[C---:B------:R-:W-:Y:S01]  /*0460*/  IMAD R20, R0.reuse, 0x3, R22 ;  /* 0x0000000300147824 */ /* 0x040fe200078e0216 */
[----:B------:R-:W2:Y:S01]  /*0470*/  LDCU.64 UR6, c[0x0][0x380] ;  /* 0x00007000ff0677ac */ /* 0x000ea20008000a00 */
[----:B------:R-:W-:Y:S02]  /*0480*/  IMAD R2, R3, 0x7d0, R23 ;  /* 0x000007d003027824 */ /* 0x000fe400078e0217 */
[C-C-:B------:R-:W-:Y:S02]  /*0490*/  IMAD R8, R0.reuse, 0x2, R29.reuse ;  /* 0x0000000200087824 */ /* 0x140fe400078e021d */
[----:B------:R-:W-:-:S02]  /*04a0*/  IMAD R10, R0, 0x3, R29 ;  /* 0x00000003000a7824 */ /* 0x000fc400078e021d */
[C---:B------:R-:W-:Y:S02]  /*04b0*/  IMAD R29, R27.reuse, -0xc3500, R29 ;  /* 0xfff3cb001b1d7824 */ /* 0x040fe400078e021d */
[C---:B------:R-:W-:Y:S02]  /*04c0*/  IMAD R21, R27.reuse, -0xc3500, R2 ;  /* 0xfff3cb001b157824 */ /* 0x040fe400078e0202 */
[C---:B------:R-:W-:Y:S02]  /*04d0*/  IMAD R25, R27.reuse, -0xc3500, R8 ;  /* 0xfff3cb001b197824 */ /* 0x040fe400078e0208 */
[----:B------:R-:W-:-:S07]  /*04e0*/  IMAD R27, R27, -0xc3500, R10 ;  /* 0xfff3cb001b1b7824 */ /* 0x000fce00078e020a */
.L_x_4:
[----:B---3--:R-:W-:Y:S01]  /*04f0*/  IADD3 R2, P0, PT, R18, R22, RZ ;  /* 0x0000001612027210 */ /* 0x008fe20007f1e0ff */
[----:B-1----:R-:W-:-:S04]  /*0500*/  IMAD.WIDE.U32 R10, R29, 0x4, R4 ;  /* 0x000000041d0a7825 */ /* 0x002fc800078e0004 */
[----:B------:R-:W-:Y:S01]  /*0510*/  IMAD.X R3, RZ, RZ, RZ, P0 ;  /* 0x000000ffff037224 */ /* 0x000fe200000e06ff */
[C---:B--2---:R-:W-:Y:S01]  /*0520*/  LEA R8, P0, R2.reuse, UR6, 0x2 ;  /* 0x0000000602087c11 */ /* 0x044fe2000f8010ff */
[----:B------:R-:W2:Y:S03]  /*0530*/  LDG.E R10, desc[UR4][R10.64] ;  /* 0x000000040a0a7981 */ /* 0x000ea6000c1e1900 */
[----:B------:R-:W-:-:S06]  /*0540*/  LEA.HI.X R9, R2, UR7, R3, 0x2, P0 ;  /* 0x0000000702097c11 */ /* 0x000fcc00080f1403 */
[----:B------:R-:W2:Y:S01]  /*0550*/  LDG.E R9, desc[UR4][R8.64] ;  /* 0x0000000408097981 */ /* 0x000ea2000c1e1900 */
[----:B------:R-:W-:-:S04]  /*0560*/  IADD3 R3, P0, PT, R18, R23, RZ ;  /* 0x0000001712037210 */ /* 0x000fc80007f1e0ff */
[----:B0-----:R-:W-:Y:S02]  /*0570*/  IADD3.X R12, PT, PT, RZ, RZ, RZ, P0, !PT ;  /* 0x000000ffff0c7210 */ /* 0x001fe400007fe4ff */
[----:B------:R-:W-:Y:S01]  /*0580*/  LEA R2, P0, R3, UR6, 0x2 ;  /* 0x0000000603027c11 */ /* 0x000fe2000f8010ff */
[----:B------:R-:W-:-:S03]  /*0590*/  IMAD.WIDE.U32 R14, R21, 0x4, R4 ;  /* 0x00000004150e7825 */ /* 0x000fc600078e0004 */
[----:B------:R-:W-:Y:S01]  /*05a0*/  LEA.HI.X R3, R3, UR7, R12, 0x2, P0 ;  /* 0x0000000703037c11 */ /* 0x000fe200080f140c */
[----:B--2---:R-:W-:-:S06]  /*05b0*/  FMUL R16, R10, R9 ;  /* 0x000000090a107220 */ /* 0x004fcc0000400000 */
[----:B------:R-:W0:Y:S02]  /*05c0*/  F2F.F64.F32 R16, R16 ;  /* 0x0000001000107310 */ /* 0x000e240000201800 */
[----:B0-----:R0:W-:Y:S04]  /*05d0*/  REDG.E.ADD.F64.RN.STRONG.GPU desc[UR4][R6.64], R16 ;  /* 0x00000010060079a6 */ /* 0x0011e8000c12ff04 */
[----:B------:R-:W2:Y:S04]  /*05e0*/  LDG.E R3, desc[UR4][R2.64] ;  /* 0x0000000402037981 */ /* 0x000ea8000c1e1900 */
[----:B------:R-:W2:Y:S01]  /*05f0*/  LDG.E R14, desc[UR4][R14.64] ;  /* 0x000000040e0e7981 */ /* 0x000ea2000c1e1900 */
[----:B------:R-:W-:-:S05]  /*0600*/  IADD3 R11, P0, PT, R18, R19, RZ ;  /* 0x00000013120b7210 */ /* 0x000fca0007f1e0ff */
[----:B------:R-:W-:Y:S01]  /*0610*/  IMAD.X R12, RZ, RZ, RZ, P0 ;  /* 0x000000ffff0c7224 */ /* 0x000fe200000e06ff */
[----:B------:R-:W-:-:S04]  /*0620*/  LEA R10, P0, R11, UR6, 0x2 ;  /* 0x000000060b0a7c11 */ /* 0x000fc8000f8010ff */
[----:B------:R-:W-:Y:S01]  /*0630*/  LEA.HI.X R11, R11, UR7, R12, 0x2, P0 ;  /* 0x000000070b0b7c11 */ /* 0x000fe200080f140c */
[----:B------:R-:W-:-:S04]  /*0640*/  IMAD.WIDE.U32 R12, R25, 0x4, R4 ;  /* 0x00000004190c7825 */ /* 0x000fc800078e0004 */
[----:B--2---:R-:W-:-:S06]  /*0650*/  FMUL R8, R14, R3 ;  /* 0x000000030e087220 */ /* 0x004fcc0000400000 */
[----:B------:R-:W1:Y:S02]  /*0660*/  F2F.F64.F32 R8, R8 ;  /* 0x0000000800087310 */ /* 0x000e640000201800 */
[----:B-1----:R1:W-:Y:S04]  /*0670*/  REDG.E.ADD.F64.RN.STRONG.GPU desc[UR4][R6.64], R8 ;  /* 0x00000008060079a6 */ /* 0x0023e8000c12ff04 */
[----:B------:R-:W2:Y:S04]  /*0680*/  LDG.E R11, desc[UR4][R10.64] ;  /* 0x000000040a0b7981 */ /* 0x000ea8000c1e1900 */
[----:B------:R-:W2:Y:S01]  /*0690*/  LDG.E R12, desc[UR4][R12.64] ;  /* 0x000000040c0c7981 */ /* 0x000ea2000c1e1900 */
[----:B------:R-:W-:-:S04]  /*06a0*/  IADD3 R15, P0, PT, R18, R20, RZ ;  /* 0x00000014120f7210 */ /* 0x000fc80007f1e0ff */
[----:B0-----:R-:W-:Y:S02]  /*06b0*/  IADD3.X R16, PT, PT, RZ, RZ, RZ, P0, !PT ;  /* 0x000000ffff107210 */ /* 0x001fe400007fe4ff */
[----:B------:R-:W-:-:S04]  /*06c0*/  LEA R14, P0, R15, UR6, 0x2 ;  /* 0x000000060f0e7c11 */ /* 0x000fc8000f8010ff */
[----:B------:R-:W-:Y:S01]  /*06d0*/  LEA.HI.X R15, R15, UR7, R16, 0x2, P0 ;  /* 0x000000070f0f7c11 */ /* 0x000fe200080f1410 */
[----:B------:R-:W-:-:S04]  /*06e0*/  IMAD.WIDE.U32 R16, R27, 0x4, R4 ;  /* 0x000000041b107825 */ /* 0x000fc800078e0004 */
[----:B--2---:R-:W-:-:S06]  /*06f0*/  FMUL R2, R12, R11 ;  /* 0x0000000b0c027220 */ /* 0x004fcc0000400000 */
[----:B------:R-:W0:Y:S02]  /*0700*/  F2F.F64.F32 R2, R2 ;  /* 0x0000000200027310 */ /* 0x000e240000201800 */
[----:B0-----:R3:W-:Y:S04]  /*0710*/  REDG.E.ADD.F64.RN.STRONG.GPU desc[UR4][R6.64], R2 ;  /* 0x00000002060079a6 */ /* 0x0017e8000c12ff04 */
[----:B------:R-:W1:Y:S04]  /*0720*/  LDG.E R15, desc[UR4][R14.64] ;  /* 0x000000040e0f7981 */ /* 0x000e68000c1e1900 */
[----:B------:R-:W1:Y:S01]  /*0730*/  LDG.E R16, desc[UR4][R16.64] ;  /* 0x0000000410107981 */ /* 0x000e62000c1e1900 */
[----:B------:R-:W-:-:S04]  /*0740*/  IADD3 R11, PT, PT, R0, R22, R0 ;  /* 0x00000016000b7210 */ /* 0x000fc80007ffe000 */
[----:B------:R-:W-:-:S04]  /*0750*/  IADD3 R22, PT, PT, R0, R11, R0 ;  /* 0x0000000b00167210 */ /* 0x000fc80007ffe000 */
[----:B------:R-:W-:Y:S01]  /*0760*/  ISETP.GE.U32.AND P0, PT, R22, 0x7d0, PT ;  /* 0x000007d01600780c */ /* 0x000fe20003f06070 */
[C---:B------:R-:W-:Y:S01]  /*0770*/  IMAD R19, R0.reuse, 0x4, R19 ;  /* 0x0000000400137824 */ /* 0x040fe200078e0213 */
[C---:B------:R-:W-:Y:S01]  /*0780*/  LEA R20, R0.reuse, R20, 0x2 ;  /* 0x0000001400147211 */ /* 0x040fe200078e10ff */
[C---:B------:R-:W-:Y:S01]  /*0790*/  IMAD R23, R0.reuse, 0x4, R23 ;  /* 0x0000000400177824 */ /* 0x040fe200078e0217 */
[C---:B------:R-:W-:Y:S01]  /*07a0*/  LEA R21, R0.reuse, R21, 0x2 ;  /* 0x0000001500157211 */ /* 0x040fe200078e10ff */
[C---:B------:R-:W-:Y:S01]  /*07b0*/  IMAD R25, R0.reuse, 0x4, R25 ;  /* 0x0000000400197824 */ /* 0x040fe200078e0219 */
[C---:B------:R-:W-:Y:S01]  /*07c0*/  LEA R27, R0.reuse, R27, 0x2 ;  /* 0x0000001b001b7211 */ /* 0x040fe200078e10ff */
[----:B------:R-:W-:Y:S02]  /*07d0*/  IMAD R29, R0, 0x4, R29 ;  /* 0x00000004001d7824 */ /* 0x000fe400078e021d */
[----:B-1----:R-:W-:-:S06]  /*07e0*/  FMUL R8, R16, R15 ;  /* 0x0000000f10087220 */ /* 0x002fcc0000400000 */
[----:B------:R-:W0:Y:S02]  /*07f0*/  F2F.F64.F32 R8, R8 ;  /* 0x0000000800087310 */ /* 0x000e240000201800 */
[----:B0-----:R3:W-:Y:S01]  /*0800*/  REDG.E.ADD.F64.RN.STRONG.GPU desc[UR4][R6.64], R8 ;  /* 0x00000008060079a6 */ /* 0x0017e2000c12ff04 */
[----:B------:R-:W-:Y:S05]  /*0810*/  @!P0 BRA `(.L_x_4) ;  /* 0xfffffffc00348947 */ /* 0x000fea000383ffff */
[----:B------:R-:W-:Y:S05]  /*0820*/  EXIT ;  /* 0x000000000000794d */ /* 0x000fea0003800000 */
.L_x_5:
        /* <DEDUP_REMOVED lines=13> */
.L_x_7:


//--------------------- .nv.shared.reserved.0     --------------------------
	.section	.nv.shared.reserved.0,"aw",@nobits
	.weak		__nv_reservedSMEM_offset_0_alias
	.size		__nv_reservedSMEM_offset_0_alias, 0, 64
	.other		__nv_reservedSMEM_offset_0_alias,@"STO_CUDA_RESERVED_SHARED STV_DEFAULT"
__nv_reservedSMEM_offset_0_alias:
	.zero		0
	.zero		64


//--------------------- .nv.global                --------------------------
	.section	.nv.global,"aw",@nobits
	.align	8
.nv.global:
	.type		dot_product_global_results,@object
	.size		dot_product_global_results,(dot_product_shared_results - dot_product_global_results)
	.other		dot_product_global_results,@"STV_DEFAULT STO_CUDA_MANAGED"
dot_product_global_results:
	.zero		1280000
	.type		dot_product_shared_results,@object
	.size		dot_product_shared_results,(.L_1 - dot_product_shared_results)
	.other		dot_product_shared_results,@"STV_DEFAULT STO_CUDA_MANAGED"
dot_product_shared_results:
	.zero		1280000
.L_1:


//--------------------- .nv.constant0._Z17dot_product_localPKf --------------------------
	.section	.nv.constant0._Z17dot_product_localPKf,"a",@progbits
	.sectionflags	@""
	.align	4
.nv.constant0._Z17dot_product_localPKf:
	.zero		904


//--------------------- .nv.constant0._Z18dot_product_globalPKf --------------------------
	.section	.nv.constant0._Z18dot_product_globalPKf,"a",@progbits
	.sectionflags	@""
	.align	4
.nv.constant0._Z18dot_product_globalPKf:
	.zero		904


//--------------------- SYMBOLS --------------------------

	.type		.nv.reservedSmem.offset0,@object
	.size		.nv.reservedSmem.offset0,0x4
